//
// Generated by NVIDIA NVVM Compiler
//
// Compiler Build ID: CL-36424714
// Cuda compilation tools, release 13.0, V13.0.88
// Based on NVVM 20.0.0
//

.version 9.0
.target sm_100
.address_size 64

	// .globl	_Z15copy_ghost_rowsPhi
.const .align 4 .b8 states[72] = {0, 0, 0, 0, 0, 0, 0, 0, 0, 0, 0, 0, 1, 0, 0, 0, 0, 0, 0, 0, 0, 0, 0, 0, 0, 0, 0, 0, 0, 0, 0, 0, 0, 0, 0, 0, 0, 0, 0, 0, 0, 0, 0, 0, 1, 0, 0, 0, 1};
// _ZZ12update_cellsPhS_iE6s_grid has been demoted

.visible .entry _Z15copy_ghost_rowsPhi(
	.param .u64 .ptr .align 1 _Z15copy_ghost_rowsPhi_param_0,
	.param .u32 _Z15copy_ghost_rowsPhi_param_1
)
{
	.reg .pred 	%p<2>;
	.reg .b16 	%rs<3>;
	.reg .b32 	%r<7>;
	.reg .b64 	%rd<5>;

	ld.param.u64 	%rd1, [_Z15copy_ghost_rowsPhi_param_0];
	ld.param.u32 	%r2, [_Z15copy_ghost_rowsPhi_param_1];
	mov.u32 	%r3, %ctaid.x;
	mov.u32 	%r4, %ntid.x;
	mov.u32 	%r5, %tid.x;
	mad.lo.s32 	%r1, %r3, %r4, %r5;
	add.s32 	%r6, %r2, 1;
	setp.gt.s32 	%p1, %r1, %r6;
	@%p1 bra 	$L__BB0_2;
	cvta.to.global.u64 	%rd2, %rd1;
	cvt.s64.s32 	%rd3, %r1;
	add.s64 	%rd4, %rd2, %rd3;
	ld.global.u8 	%rs1, [%rd4+1026];
	st.global.u8 	[%rd4+1051650], %rs1;
	ld.global.u8 	%rs2, [%rd4+1050624];
	st.global.u8 	[%rd4], %rs2;
$L__BB0_2:
	ret;

}
	// .globl	_Z15copy_ghost_colsPhi
.visible .entry _Z15copy_ghost_colsPhi(
	.param .u64 .ptr .align 1 _Z15copy_ghost_colsPhi_param_0,
	.param .u32 _Z15copy_ghost_colsPhi_param_1
)
{
	.reg .pred 	%p<2>;
	.reg .b16 	%rs<3>;
	.reg .b32 	%r<8>;
	.reg .b64 	%rd<5>;

	ld.param.u64 	%rd1, [_Z15copy_ghost_colsPhi_param_0];
	ld.param.u32 	%r2, [_Z15copy_ghost_colsPhi_param_1];
	mov.u32 	%r3, %ctaid.x;
	mov.u32 	%r4, %ntid.x;
	mov.u32 	%r5, %tid.x;
	mad.lo.s32 	%r6, %r3, %r4, %r5;
	add.s32 	%r1, %r6, 1;
	setp.gt.s32 	%p1, %r1, %r2;
	@%p1 bra 	$L__BB1_2;
	cvta.to.global.u64 	%rd2, %rd1;
	mul.lo.s32 	%r7, %r1, 1026;
	cvt.s64.s32 	%rd3, %r7;
	add.s64 	%rd4, %rd2, %rd3;
	ld.global.u8 	%rs1, [%rd4+1];
	st.global.u8 	[%rd4+1025], %rs1;
	ld.global.u8 	%rs2, [%rd4+1024];
	st.global.u8 	[%rd4], %rs2;
$L__BB1_2:
	ret;

}
	// .globl	_Z12update_cellsPhS_i
.visible .entry _Z12update_cellsPhS_i(
	.param .u64 .ptr .align 1 _Z12update_cellsPhS_i_param_0,
	.param .u64 .ptr .align 1 _Z12update_cellsPhS_i_param_1,
	.param .u32 _Z12update_cellsPhS_i_param_2
)
{
	.reg .pred 	%p<10>;
	.reg .b16 	%rs<2>;
	.reg .b32 	%r<29>;
	.reg .b64 	%rd<29>;
	// demoted variable
	.shared .align 1 .b8 _ZZ12update_cellsPhS_iE6s_grid[1024];
	ld.param.u64 	%rd1, [_Z12update_cellsPhS_i_param_0];
	ld.param.u64 	%rd2, [_Z12update_cellsPhS_i_param_1];
	ld.param.u32 	%r9, [_Z12update_cellsPhS_i_param_2];
	mov.u32 	%r10, %ctaid.y;
	mov.u32 	%r1, %ntid.y;
	add.s32 	%r11, %r1, -2;
	mov.u32 	%r2, %tid.y;
	mad.lo.s32 	%r12, %r11, %r10, %r2;
	mov.u32 	%r13, %ctaid.x;
	mov.u32 	%r4, %ntid.x;
	add.s32 	%r14, %r4, -2;
	mov.u32 	%r5, %tid.x;
	mad.lo.s32 	%r6, %r14, %r13, %r5;
	add.s32 	%r15, %r9, 1;
	max.s32 	%r16, %r6, %r12;
	setp.gt.s32 	%p1, %r16, %r15;
	shl.b32 	%r17, %r2, 5;
	mov.u32 	%r18, _ZZ12update_cellsPhS_iE6s_grid;
	add.s32 	%r19, %r18, %r17;
	add.s32 	%r7, %r19, %r5;
	@%p1 bra 	$L__BB2_2;
	cvta.to.global.u64 	%rd3, %rd1;
	mad.lo.s32 	%r20, %r12, 1026, %r6;
	cvt.s64.s32 	%rd4, %r20;
	add.s64 	%rd5, %rd3, %rd4;
	ld.global.u8 	%rs1, [%rd5];
	st.shared.u8 	[%r7], %rs1;
$L__BB2_2:
	bar.sync 	0;
	setp.gt.s32 	%p2, %r16, %r9;
	@%p2 bra 	$L__BB2_5;
	setp.eq.s32 	%p3, %r2, 0;
	add.s32 	%r23, %r1, -1;
	setp.eq.s32 	%p4, %r2, %r23;
	or.pred  	%p5, %p3, %p4;
	setp.eq.s32 	%p6, %r5, 0;
	or.pred  	%p7, %p6, %p5;
	add.s32 	%r25, %r4, -1;
	setp.eq.s32 	%p8, %r5, %r25;
	or.pred  	%p9, %p7, %p8;
	@%p9 bra 	$L__BB2_5;
	ld.shared.u8 	%rd6, [%r7+32];
	ld.shared.u8 	%rd7, [%r7+-32];
	add.s64 	%rd8, %rd7, %rd6;
	ld.shared.u8 	%rd9, [%r7+1];
	add.s64 	%rd10, %rd8, %rd9;
	ld.shared.u8 	%rd11, [%r7+-1];
	add.s64 	%rd12, %rd10, %rd11;
	ld.shared.u8 	%rd13, [%r7+33];
	add.s64 	%rd14, %rd12, %rd13;
	ld.shared.u8 	%rd15, [%r7+-33];
	add.s64 	%rd16, %rd14, %rd15;
	ld.shared.u8 	%rd17, [%r7+-31];
	add.s64 	%rd18, %rd16, %rd17;
	ld.shared.u8 	%rd19, [%r7+31];
	add.s64 	%rd20, %rd18, %rd19;
	ld.shared.u8 	%r26, [%r7];
	mul.wide.u32 	%rd21, %r26, 36;
	mov.u64 	%rd22, states;
	add.s64 	%rd23, %rd22, %rd21;
	shl.b64 	%rd24, %rd20, 2;
	add.s64 	%rd25, %rd23, %rd24;
	ld.const.u32 	%r27, [%rd25];
	mad.lo.s32 	%r28, %r12, 1026, %r6;
	cvt.s64.s32 	%rd26, %r28;
	cvta.to.global.u64 	%rd27, %rd2;
	add.s64 	%rd28, %rd27, %rd26;
	st.global.u8 	[%rd28], %r27;
$L__BB2_5:
	ret;

}


// ===== COMPILED SASS (sm_100) =====

	.target	sm_100

	.elftype	@"ET_EXEC"


//--------------------- .note.nv.tkinfo           --------------------------
	.section	.note.nv.tkinfo,"",@"SHT_NOTE"
	.sectionflags	@"SHF_NOTE_NV_TKINFO"
	.tkinfo
        /*0018*/ 	.word	0x00000002
        /*0030*/ 	.string	""
        /*0030*/ 	.string	"ptxas"
        /*0030*/ 	.string	"Cuda compilation tools, release 13.0, V13.0.88"
        /*0030*/ 	.string	"Build cuda_13.0.r13.0/compiler.36424714_0"
        /*0030*/ 	.string	"-arch sm_100 -m 64 "



//--------------------- .note.nv.cuinfo           --------------------------
	.section	.note.nv.cuinfo,"",@"SHT_NOTE"
	.sectionflags	@"SHF_NOTE_NV_CUINFO"
        /*0018*/ 	.short	0x0002
        /*001a*/ 	.short	0x0064
        /*001c*/ 	.short	0x0082
	.zero		2


//--------------------- .nv.info                  --------------------------
	.section	.nv.info,"",@"SHT_CUDA_INFO"
	.align	4


	//----- nvinfo : EIATTR_REGCOUNT
	.align		4
        /*0000*/ 	.byte	0x04, 0x2f
        /*0002*/ 	.short	(.L_2 - .L_1)
	.align		4
.L_1:
        /*0004*/ 	.word	index@(_Z15copy_ghost_rowsPhi)
        /*0008*/ 	.word	0x0000000a


	//----- nvinfo : EIATTR_FRAME_SIZE
	.align		4
.L_2:
        /*000c*/ 	.byte	0x04, 0x11
        /*000e*/ 	.short	(.L_4 - .L_3)
	.align		4
.L_3:
        /*0010*/ 	.word	index@(_Z15copy_ghost_rowsPhi)
        /*0014*/ 	.word	0x00000000


	//----- nvinfo : EIATTR_REGCOUNT
	.align		4
.L_4:
        /*0018*/ 	.byte	0x04, 0x2f
        /*001a*/ 	.short	(.L_6 - .L_5)
	.align		4
.L_5:
        /*001c*/ 	.word	index@(_Z15copy_ghost_colsPhi)
        /*0020*/ 	.word	0x0000000a


	//----- nvinfo : EIATTR_FRAME_SIZE
	.align		4
.L_6:
        /*0024*/ 	.byte	0x04, 0x11
        /*0026*/ 	.short	(.L_8 - .L_7)
	.align		4
.L_7:
        /*0028*/ 	.word	index@(_Z15copy_ghost_colsPhi)
        /*002c*/ 	.word	0x00000000


	//----- nvinfo : EIATTR_REGCOUNT
	.align		4
.L_8:
        /*0030*/ 	.byte	0x04, 0x2f
        /*0032*/ 	.short	(.L_10 - .L_9)
	.align		4
.L_9:
        /*0034*/ 	.word	index@(_Z12update_cellsPhS_i)
        /*0038*/ 	.word	0x0000000f


	//----- nvinfo : EIATTR_FRAME_SIZE
	.align		4
.L_10:
        /*003c*/ 	.byte	0x04, 0x11
        /*003e*/ 	.short	(.L_12 - .L_11)
	.align		4
.L_11:
        /*0040*/ 	.word	index@(_Z12update_cellsPhS_i)
        /*0044*/ 	.word	0x00000000


	//----- nvinfo : EIATTR_MIN_STACK_SIZE
	.align		4
.L_12:
        /*0048*/ 	.byte	0x04, 0x12
        /*004a*/ 	.short	(.L_14 - .L_13)
	.align		4
.L_13:
        /*004c*/ 	.word	index@(_Z12update_cellsPhS_i)
        /*0050*/ 	.word	0x00000000


	//----- nvinfo : EIATTR_MIN_STACK_SIZE
	.align		4
.L_14:
        /*0054*/ 	.byte	0x04, 0x12
        /*0056*/ 	.short	(.L_16 - .L_15)
	.align		4
.L_15:
        /*0058*/ 	.word	index@(_Z15copy_ghost_colsPhi)
        /*005c*/ 	.word	0x00000000


	//----- nvinfo : EIATTR_MIN_STACK_SIZE
	.align		4
.L_16:
        /*0060*/ 	.byte	0x04, 0x12
        /*0062*/ 	.short	(.L_18 - .L_17)
	.align		4
.L_17:
        /*0064*/ 	.word	index@(_Z15copy_ghost_rowsPhi)
        /*0068*/ 	.word	0x00000000
.L_18:


//--------------------- .nv.compat                --------------------------
	.section	.nv.compat,"",@"SHT_CUDA_COMPAT_INFO"
	.align	4
        /*0000*/ 	.byte	0x02, 0x09, 0x00, 0x00, 0x02, 0x02, 0x01, 0x00, 0x02, 0x05, 0x05, 0x00, 0x03, 0x07, 0x01, 0x01
        /*0010*/ 	.byte	0x02, 0x03, 0x00, 0x00, 0x02, 0x06, 0x01, 0x00, 0x04, 0x0b, 0x08, 0x00, 0x09, 0x00, 0x00, 0x00
        /*0020*/ 	.byte	0x00, 0x00, 0x00, 0x00


//--------------------- .nv.info._Z12update_cellsPhS_i --------------------------
	.section	.nv.info._Z12update_cellsPhS_i,"",@"SHT_CUDA_INFO"
	.sectionflags	@""
	.align	4


	//----- nvinfo : EIATTR_CUDA_API_VERSION
	.align		4
        /*0000*/ 	.byte	0x04, 0x37
        /*0002*/ 	.short	(.L_20 - .L_19)
.L_19:
        /*0004*/ 	.word	0x00000082


	//----- nvinfo : EIATTR_KPARAM_INFO
	.align		4
.L_20:
        /*0008*/ 	.byte	0x04, 0x17
        /*000a*/ 	.short	(.L_22 - .L_21)
.L_21:
        /*000c*/ 	.word	0x00000000
        /*0010*/ 	.short	0x0002
        /*0012*/ 	.short	0x0010
        /*0014*/ 	.byte	0x00, 0xf0, 0x11, 0x00


	//----- nvinfo : EIATTR_KPARAM_INFO
	.align		4
.L_22:
        /*0018*/ 	.byte	0x04, 0x17
        /*001a*/ 	.short	(.L_24 - .L_23)
.L_23:
        /*001c*/ 	.word	0x00000000
        /*0020*/ 	.short	0x0001
        /*0022*/ 	.short	0x0008
        /*0024*/ 	.byte	0x00, 0xf5, 0x21, 0x00


	//----- nvinfo : EIATTR_KPARAM_INFO
	.align		4
.L_24:
        /*0028*/ 	.byte	0x04, 0x17
        /*002a*/ 	.short	(.L_26 - .L_25)
.L_25:
        /*002c*/ 	.word	0x00000000
        /*0030*/ 	.short	0x0000
        /*0032*/ 	.short	0x0000
        /*0034*/ 	.byte	0x00, 0xf5, 0x21, 0x00


	//----- nvinfo : EIATTR_SPARSE_MMA_MASK
	.align		4
.L_26:
        /*0038*/ 	.byte	0x03, 0x50
        /*003a*/ 	.short	0x0000


	//----- nvinfo : EIATTR_MAXREG_COUNT
	.align		4
        /*003c*/ 	.byte	0x03, 0x1b
        /*003e*/ 	.short	0x00ff


	//----- nvinfo : EIATTR_NUM_BARRIERS
	.align		4
        /*0040*/ 	.byte	0x02, 0x4c
        /*0042*/ 	.byte	0x01
	.zero		1


	//----- nvinfo : EIATTR_MERCURY_ISA_VERSION
	.align		4
        /*0044*/ 	.byte	0x03, 0x5f
        /*0046*/ 	.short	0x0101


	//----- nvinfo : EIATTR_VRC_CTA_INIT_COUNT
	.align		4
        /*0048*/ 	.byte	0x02, 0x4a
	.zero		1
	.zero		1


	//----- nvinfo : EIATTR_EXIT_INSTR_OFFSETS
	.align		4
        /*004c*/ 	.byte	0x04, 0x1c
        /*004e*/ 	.short	(.L_28 - .L_27)


	//   ....[0]....
.L_27:
        /*0050*/ 	.word	0x000001d0


	//   ....[1]....
        /*0054*/ 	.word	0x00000240


	//   ....[2]....
        /*0058*/ 	.word	0x000003a0


	//----- nvinfo : EIATTR_CBANK_PARAM_SIZE
	.align		4
.L_28:
        /*005c*/ 	.byte	0x03, 0x19
        /*005e*/ 	.short	0x0014


	//----- nvinfo : EIATTR_PARAM_CBANK
	.align		4
        /*0060*/ 	.byte	0x04, 0x0a
        /*0062*/ 	.short	(.L_30 - .L_29)
	.align		4
.L_29:
        /*0064*/ 	.word	index@(.nv.constant0._Z12update_cellsPhS_i)
        /*0068*/ 	.short	0x0380
        /*006a*/ 	.short	0x0014


	//----- nvinfo : EIATTR_SW_WAR
	.align		4
.L_30:
        /*006c*/ 	.byte	0x04, 0x36
        /*006e*/ 	.short	(.L_32 - .L_31)
.L_31:
        /*0070*/ 	.word	0x00000008
.L_32:


//--------------------- .nv.info._Z15copy_ghost_colsPhi --------------------------
	.section	.nv.info._Z15copy_ghost_colsPhi,"",@"SHT_CUDA_INFO"
	.sectionflags	@""
	.align	4


	//----- nvinfo : EIATTR_CUDA_API_VERSION
	.align		4
        /*0000*/ 	.byte	0x04, 0x37
        /*0002*/ 	.short	(.L_34 - .L_33)
.L_33:
        /*0004*/ 	.word	0x00000082


	//----- nvinfo : EIATTR_KPARAM_INFO
	.align		4
.L_34:
        /*0008*/ 	.byte	0x04, 0x17
        /*000a*/ 	.short	(.L_36 - .L_35)
.L_35:
        /*000c*/ 	.word	0x00000000
        /*0010*/ 	.short	0x0001
        /*0012*/ 	.short	0x0008
        /*0014*/ 	.byte	0x00, 0xf0, 0x11, 0x00


	//----- nvinfo : EIATTR_KPARAM_INFO
	.align		4
.L_36:
        /*0018*/ 	.byte	0x04, 0x17
        /*001a*/ 	.short	(.L_38 - .L_37)
.L_37:
        /*001c*/ 	.word	0x00000000
        /*0020*/ 	.short	0x0000
        /*0022*/ 	.short	0x0000
        /*0024*/ 	.byte	0x00, 0xf5, 0x21, 0x00


	//----- nvinfo : EIATTR_SPARSE_MMA_MASK
	.align		4
.L_38:
        /*0028*/ 	.byte	0x03, 0x50
        /*002a*/ 	.short	0x0000


	//----- nvinfo : EIATTR_MAXREG_COUNT
	.align		4
        /*002c*/ 	.byte	0x03, 0x1b
        /*002e*/ 	.short	0x00ff


	//----- nvinfo : EIATTR_MERCURY_ISA_VERSION
	.align		4
        /*0030*/ 	.byte	0x03, 0x5f
        /*0032*/ 	.short	0x0101


	//----- nvinfo : EIATTR_VRC_CTA_INIT_COUNT
	.align		4
        /*0034*/ 	.byte	0x02, 0x4a
	.zero		1
	.zero		1


	//----- nvinfo : EIATTR_EXIT_INSTR_OFFSETS
	.align		4
        /*0038*/ 	.byte	0x04, 0x1c
        /*003a*/ 	.short	(.L_40 - .L_39)


	//   ....[0]....
.L_39:
        /*003c*/ 	.word	0x00000080


	//   ....[1]....
        /*0040*/ 	.word	0x00000130


	//----- nvinfo : EIATTR_CBANK_PARAM_SIZE
	.align		4
.L_40:
        /*0044*/ 	.byte	0x03, 0x19
        /*0046*/ 	.short	0x000c


	//----- nvinfo : EIATTR_PARAM_CBANK
	.align		4
        /*0048*/ 	.byte	0x04, 0x0a
        /*004a*/ 	.short	(.L_42 - .L_41)
	.align		4
.L_41:
        /*004c*/ 	.word	index@(.nv.constant0._Z15copy_ghost_colsPhi)
        /*0050*/ 	.short	0x0380
        /*0052*/ 	.short	0x000c


	//----- nvinfo : EIATTR_SW_WAR
	.align		4
.L_42:
        /*0054*/ 	.byte	0x04, 0x36
        /*0056*/ 	.short	(.L_44 - .L_43)
.L_43:
        /*0058*/ 	.word	0x00000008
.L_44:


//--------------------- .nv.info._Z15copy_ghost_rowsPhi --------------------------
	.section	.nv.info._Z15copy_ghost_rowsPhi,"",@"SHT_CUDA_INFO"
	.sectionflags	@""
	.align	4


	//----- nvinfo : EIATTR_CUDA_API_VERSION
	.align		4
        /*0000*/ 	.byte	0x04, 0x37
        /*0002*/ 	.short	(.L_46 - .L_45)
.L_45:
        /*0004*/ 	.word	0x00000082


	//----- nvinfo : EIATTR_KPARAM_INFO
	.align		4
.L_46:
        /*0008*/ 	.byte	0x04, 0x17
        /*000a*/ 	.short	(.L_48 - .L_47)
.L_47:
        /*000c*/ 	.word	0x00000000
        /*0010*/ 	.short	0x0001
        /*0012*/ 	.short	0x0008
        /*0014*/ 	.byte	0x00, 0xf0, 0x11, 0x00


	//----- nvinfo : EIATTR_KPARAM_INFO
	.align		4
.L_48:
        /*0018*/ 	.byte	0x04, 0x17
        /*001a*/ 	.short	(.L_50 - .L_49)
.L_49:
        /*001c*/ 	.word	0x00000000
        /*0020*/ 	.short	0x0000
        /*0022*/ 	.short	0x0000
        /*0024*/ 	.byte	0x00, 0xf5, 0x21, 0x00


	//----- nvinfo : EIATTR_SPARSE_MMA_MASK
	.align		4
.L_50:
        /*0028*/ 	.byte	0x03, 0x50
        /*002a*/ 	.short	0x0000


	//----- nvinfo : EIATTR_MAXREG_COUNT
	.align		4
        /*002c*/ 	.byte	0x03, 0x1b
        /*002e*/ 	.short	0x00ff


	//----- nvinfo : EIATTR_MERCURY_ISA_VERSION
	.align		4
        /*0030*/ 	.byte	0x03, 0x5f
        /*0032*/ 	.short	0x0101


	//----- nvinfo : EIATTR_VRC_CTA_INIT_COUNT
	.align		4
        /*0034*/ 	.byte	0x02, 0x4a
	.zero		1
	.zero		1


	//----- nvinfo : EIATTR_EXIT_INSTR_OFFSETS
	.align		4
        /*0038*/ 	.byte	0x04, 0x1c
        /*003a*/ 	.short	(.L_52 - .L_51)


	//   ....[0]....
.L_51:
        /*003c*/ 	.word	0x00000080


	//   ....[1]....
        /*0040*/ 	.word	0x00000110


	//----- nvinfo : EIATTR_CBANK_PARAM_SIZE
	.align		4
.L_52:
        /*0044*/ 	.byte	0x03, 0x19
        /*0046*/ 	.short	0x000c


	//----- nvinfo : EIATTR_PARAM_CBANK
	.align		4
        /*0048*/ 	.byte	0x04, 0x0a
        /*004a*/ 	.short	(.L_54 - .L_53)
	.align		4
.L_53:
        /*004c*/ 	.word	index@(.nv.constant0._Z15copy_ghost_rowsPhi)
        /*0050*/ 	.short	0x0380
        /*0052*/ 	.short	0x000c


	//----- nvinfo : EIATTR_SW_WAR
	.align		4
.L_54:
        /*0054*/ 	.byte	0x04, 0x36
        /*0056*/ 	.short	(.L_56 - .L_55)
.L_55:
        /*0058*/ 	.word	0x00000008
.L_56:


//--------------------- .nv.callgraph             --------------------------
	.section	.nv.callgraph,"",@"SHT_CUDA_CALLGRAPH"
	.align	4
	.sectionentsize	8
	.align		4
        /*0000*/ 	.word	0x00000000
	.align		4
        /*0004*/ 	.word	0xffffffff
	.align		4
        /*0008*/ 	.word	0x00000000
	.align		4
        /*000c*/ 	.word	0xfffffffe
	.align		4
        /*0010*/ 	.word	0x00000000
	.align		4
        /*0014*/ 	.word	0xfffffffd
	.align		4
        /*0018*/ 	.word	0x00000000
	.align		4
        /*001c*/ 	.word	0xfffffffc


//--------------------- .nv.constant3             --------------------------
	.section	.nv.constant3,"a",@progbits
	.align	4
.nv.constant3:
	.type		states,@object
	.size		states,(.L_0 - states)
states:
        /*0000*/ 	.byte	0x00, 0x00, 0x00, 0x00, 0x00, 0x00, 0x00, 0x00, 0x00, 0x00, 0x00, 0x00, 0x01, 0x00, 0x00, 0x00
        /*0010*/ 	.byte	0x00, 0x00, 0x00, 0x00, 0x00, 0x00, 0x00, 0x00, 0x00, 0x00, 0x00, 0x00, 0x00, 0x00, 0x00, 0x00
        /*0020*/ 	.byte	0x00, 0x00, 0x00, 0x00, 0x00, 0x00, 0x00, 0x00, 0x00, 0x00, 0x00, 0x00, 0x01, 0x00, 0x00, 0x00
        /*0030*/ 	.byte	0x01, 0x00, 0x00, 0x00, 0x00, 0x00, 0x00, 0x00, 0x00, 0x00, 0x00, 0x00, 0x00, 0x00, 0x00, 0x00
        /*0040*/ 	.byte	0x00, 0x00, 0x00, 0x00, 0x00, 0x00, 0x00, 0x00
.L_0:


//--------------------- .text._Z12update_cellsPhS_i --------------------------
	.section	.text._Z12update_cellsPhS_i,"ax",@progbits
	.align	128
        .global         _Z12update_cellsPhS_i
        .type           _Z12update_cellsPhS_i,@function
        .size           _Z12update_cellsPhS_i,(.L_x_3 - _Z12update_cellsPhS_i)
        .other          _Z12update_cellsPhS_i,@"STO_CUDA_ENTRY STV_DEFAULT"
_Z12update_cellsPhS_i:
.text._Z12update_cellsPhS_i:
[----:B------:R-:W-:Y:S01]  /*0000*/  LDC R1, c[0x0][0x37c] ;  /* 0x0000df00ff017b82 */ /* 0x000fe20000000800 */
[----:B------:R-:W0:Y:S07]  /*0010*/  S2R R9, SR_TID.Y ;  /* 0x0000000000097919 */ /* 0x000e2e0000002200 */
[----:B------:R-:W1:Y:S01]  /*0020*/  LDC R7, c[0x0][0x364] ;  /* 0x0000d900ff077b82 */ /* 0x000e620000000800 */
[----:B------:R-:W2:Y:S01]  /*0030*/  LDCU UR8, c[0x0][0x390] ;  /* 0x00007200ff0877ac */ /* 0x000ea20008000800 */
[----:B------:R-:W3:Y:S01]  /*0040*/  S2R R11, SR_TID.X ;  /* 0x00000000000b7919 */ /* 0x000ee20000002100 */
[----:B------:R-:W4:Y:S05]  /*0050*/  LDCU.64 UR6, c[0x0][0x358] ;  /* 0x00006b00ff0677ac */ /* 0x000f2a0008000a00 */
[----:B------:R-:W5:Y:S08]  /*0060*/  LDC R8, c[0x0][0x360] ;  /* 0x0000d800ff087b82 */ /* 0x000f700000000800 */
[----:B------:R-:W0:Y:S08]  /*0070*/  S2UR UR4, SR_CTAID.Y ;  /* 0x00000000000479c3 */ /* 0x000e300000002600 */
[----:B------:R-:W3:Y:S01]  /*0080*/  S2UR UR5, SR_CTAID.X ;  /* 0x00000000000579c3 */ /* 0x000ee20000002500 */
[----:B-1----:R-:W-:-:S02]  /*0090*/  VIADD R0, R7, 0xfffffffe ;  /* 0xfffffffe07007836 */ /* 0x002fc40000000000 */
[----:B-----5:R-:W-:Y:S02]  /*00a0*/  VIADD R3, R8, 0xfffffffe ;  /* 0xfffffffe08037836 */ /* 0x020fe40000000000 */
[----:B0-----:R-:W-:Y:S01]  /*00b0*/  IMAD R0, R0, UR4, R9 ;  /* 0x0000000400007c24 */ /* 0x001fe2000f8e0209 */
[----:B--2---:R-:W-:Y:S01]  /*00c0*/  UIADD3 UR4, UPT, UPT, UR8, 0x1, URZ ;  /* 0x0000000108047890 */ /* 0x004fe2000fffe0ff */
[----:B---3--:R-:W-:-:S05]  /*00d0*/  IMAD R3, R3, UR5, R11 ;  /* 0x0000000503037c24 */ /* 0x008fca000f8e020b */
[----:B------:R-:W-:-:S04]  /*00e0*/  VIMNMX R6, PT, PT, R0, R3, !PT ;  /* 0x0000000300067248 */ /* 0x000fc80007fe0100 */
[----:B------:R-:W-:-:S13]  /*00f0*/  ISETP.GT.AND P0, PT, R6, UR4, PT ;  /* 0x0000000406007c0c */ /* 0x000fda000bf04270 */
[----:B------:R-:W0:Y:S01]  /*0100*/  @!P0 LDC.64 R4, c[0x0][0x380] ;  /* 0x0000e000ff048b82 */ /* 0x000e220000000a00 */
[----:B------:R-:W-:-:S05]  /*0110*/  @!P0 IMAD R2, R0, 0x402, R3 ;  /* 0x0000040200028824 */ /* 0x000fca00078e0203 */
[----:B0-----:R-:W-:-:S04]  /*0120*/  @!P0 IADD3 R4, P1, PT, R2, R4, RZ ;  /* 0x0000000402048210 */ /* 0x001fc80007f3e0ff */
[----:B------:R-:W-:-:S06]  /*0130*/  @!P0 LEA.HI.X.SX32 R5, R2, R5, 0x1, P1 ;  /* 0x0000000502058211 */ /* 0x000fcc00008f0eff */
[----:B----4-:R-:W2:Y:S01]  /*0140*/  @!P0 LDG.E.U8 R5, desc[UR6][R4.64] ;  /* 0x0000000604058981 */ /* 0x010ea2000c1e1100 */
[----:B------:R-:W0:Y:S01]  /*0150*/  S2UR UR5, SR_CgaCtaId ;  /* 0x00000000000579c3 */ /* 0x000e220000008800 */
[----:B------:R-:W-:Y:S01]  /*0160*/  UMOV UR4, 0x400 ;  /* 0x0000040000047882 */ /* 0x000fe20000000000 */
[----:B------:R-:W-:Y:S01]  /*0170*/  ISETP.GT.AND P1, PT, R6, UR8, PT ;  /* 0x0000000806007c0c */ /* 0x000fe2000bf24270 */
[----:B0-----:R-:W-:-:S06]  /*0180*/  ULEA UR4, UR5, UR4, 0x18 ;  /* 0x0000000405047291 */ /* 0x001fcc000f8ec0ff */
[----:B------:R-:W-:-:S05]  /*0190*/  LEA R2, R9, UR4, 0x5 ;  /* 0x0000000409027c11 */ /* 0x000fca000f8e28ff */
[----:B------:R-:W-:-:S05]  /*01a0*/  IMAD.IADD R6, R2, 0x1, R11 ;  /* 0x0000000102067824 */ /* 0x000fca00078e020b */
[----:B--2---:R0:W-:Y:S01]  /*01b0*/  @!P0 STS.U8 [R6], R5 ;  /* 0x0000000506008388 */ /* 0x0041e20000000000 */
[----:B------:R-:W-:Y:S06]  /*01c0*/  BAR.SYNC.DEFER_BLOCKING 0x0 ;  /* 0x0000000000007b1d */ /* 0x000fec0000010000 */
[----:B------:R-:W-:Y:S05]  /*01d0*/  @P1 EXIT ;  /* 0x000000000000194d */ /* 0x000fea0003800000 */
[----:B------:R-:W-:-:S05]  /*01e0*/  VIADD R2, R7, 0xffffffff ;  /* 0xffffffff07027836 */ /* 0x000fca0000000000 */
[----:B------:R-:W-:Y:S01]  /*01f0*/  ISETP.NE.AND P0, PT, R9, R2, PT ;  /* 0x000000020900720c */ /* 0x000fe20003f05270 */
[----:B------:R-:W-:-:S03]  /*0200*/  VIADD R2, R8, 0xffffffff ;  /* 0xffffffff08027836 */ /* 0x000fc60000000000 */
[----:B------:R-:W-:-:S04]  /*0210*/  ISETP.EQ.OR P0, PT, R9, RZ, !P0 ;  /* 0x000000ff0900720c */ /* 0x000fc80004702670 */
[----:B------:R-:W-:-:S04]  /*0220*/  ISETP.EQ.OR P0, PT, R11, RZ, P0 ;  /* 0x000000ff0b00720c */ /* 0x000fc80000702670 */
[----:B------:R-:W-:-:S13]  /*0230*/  ISETP.EQ.OR P0, PT, R11, R2, P0 ;  /* 0x000000020b00720c */ /* 0x000fda0000702670 */
[----:B------:R-:W-:Y:S05]  /*0240*/  @P0 EXIT ;  /* 0x000000000000094d */ /* 0x000fea0003800000 */
[----:B------:R-:W-:Y:S01]  /*0250*/  LDS.U8 R2, [R6+0x20] ;  /* 0x0000200006027984 */ /* 0x000fe20000000000 */
[----:B------:R-:W1:Y:S01]  /*0260*/  LDCU.64 UR4, c[0x0][0x388] ;  /* 0x00007100ff0477ac */ /* 0x000e620008000a00 */
[----:B------:R-:W-:Y:S02]  /*0270*/  IMAD R0, R0, 0x402, R3 ;  /* 0x0000040200007824 */ /* 0x000fe400078e0203 */
[----:B0-----:R-:W-:Y:S04]  /*0280*/  LDS.U8 R5, [R6+-0x20] ;  /* 0xffffe00006057984 */ /* 0x001fe80000000000 */
[----:B------:R-:W0:Y:S04]  /*0290*/  LDS.U8 R4, [R6+0x1] ;  /* 0x0000010006047984 */ /* 0x000e280000000000 */
[----:B------:R-:W-:Y:S04]  /*02a0*/  LDS.U8 R7, [R6+-0x1] ;  /* 0xffffff0006077984 */ /* 0x000fe80000000000 */
[----:B------:R-:W2:Y:S04]  /*02b0*/  LDS.U8 R8, [R6+0x21] ;  /* 0x0000210006087984 */ /* 0x000ea80000000000 */
[----:B------:R-:W-:Y:S04]  /*02c0*/  LDS.U8 R9, [R6+-0x21] ;  /* 0xffffdf0006097984 */ /* 0x000fe80000000000 */
[----:B------:R-:W3:Y:S04]  /*02d0*/  LDS.U8 R10, [R6+-0x1f] ;  /* 0xffffe100060a7984 */ /* 0x000ee80000000000 */
[----:B------:R-:W4:Y:S04]  /*02e0*/  LDS.U8 R11, [R6+0x1f] ;  /* 0x00001f00060b7984 */ /* 0x000f280000000000 */
[----:B------:R-:W5:Y:S01]  /*02f0*/  LDS.U8 R12, [R6] ;  /* 0x00000000060c7984 */ /* 0x000f620000000000 */
[----:B0-----:R-:W-:-:S04]  /*0300*/  IADD3 R2, PT, PT, R4, R5, R2 ;  /* 0x0000000504027210 */ /* 0x001fc80007ffe002 */
[----:B--2---:R-:W-:Y:S02]  /*0310*/  IADD3 R7, PT, PT, R8, R2, R7 ;  /* 0x0000000208077210 */ /* 0x004fe40007ffe007 */
[----:B-1----:R-:W-:-:S04]  /*0320*/  IADD3 R2, P0, PT, R0, UR4, RZ ;  /* 0x0000000400027c10 */ /* 0x002fc8000ff1e0ff */
[----:B------:R-:W-:Y:S02]  /*0330*/  LEA.HI.X.SX32 R3, R0, UR5, 0x1, P0 ;  /* 0x0000000500037c11 */ /* 0x000fe400080f0eff */
[----:B---3--:R-:W-:-:S05]  /*0340*/  IADD3 R10, PT, PT, R10, R7, R9 ;  /* 0x000000070a0a7210 */ /* 0x008fca0007ffe009 */
[----:B----4-:R-:W-:-:S04]  /*0350*/  IMAD.IADD R5, R11, 0x1, R10 ;  /* 0x000000010b057824 */ /* 0x010fc800078e020a */
[----:B------:R-:W-:-:S04]  /*0360*/  IMAD.SHL.U32 R5, R5, 0x4, RZ ;  /* 0x0000000405057824 */ /* 0x000fc800078e00ff */
[----:B-----5:R-:W-:-:S04]  /*0370*/  IMAD R12, R12, 0x24, R5 ;  /* 0x000000240c0c7824 */ /* 0x020fc800078e0205 */
[----:B------:R-:W0:Y:S02]  /*0380*/  LDC R5, c[0x3][R12] ;  /* 0x00c000000c057b82 */ /* 0x000e240000000800 */
[----:B0-----:R-:W-:Y:S01]  /*0390*/  STG.E.U8 desc[UR6][R2.64], R5 ;  /* 0x0000000502007986 */ /* 0x001fe2000c101106 */
[----:B------:R-:W-:Y:S05]  /*03a0*/  EXIT ;  /* 0x000000000000794d */ /* 0x000fea0003800000 */
.L_x_0:
[----:B------:R-:W-:-:S00]  /*03b0*/  BRA `(.L_x_0) ;  /* 0xfffffffc00fc7947 */ /* 0x000fc0000383ffff */
[----:B------:R-:W-:-:S00]  /*03c0*/  NOP ;  /* 0x0000000000007918 */ /* 0x000fc00000000000 */
        /* <DEDUP_REMOVED lines=11> */
.L_x_3:


//--------------------- .text._Z15copy_ghost_colsPhi --------------------------
	.section	.text._Z15copy_ghost_colsPhi,"ax",@progbits
	.align	128
        .global         _Z15copy_ghost_colsPhi
        .type           _Z15copy_ghost_colsPhi,@function
        .size           _Z15copy_ghost_colsPhi,(.L_x_4 - _Z15copy_ghost_colsPhi)
        .other          _Z15copy_ghost_colsPhi,@"STO_CUDA_ENTRY STV_DEFAULT"
_Z15copy_ghost_colsPhi:
.text._Z15copy_ghost_colsPhi:
[----:B------:R-:W-:Y:S01]  /*0000*/  LDC R1, c[0x0][0x37c] ;  /* 0x0000df00ff017b82 */ /* 0x000fe20000000800 */
[----:B------:R-:W0:Y:S07]  /*0010*/  S2R R3, SR_TID.X ;  /* 0x0000000000037919 */ /* 0x000e2e0000002100 */
[----:B------:R-:W0:Y:S01]  /*0020*/  S2UR UR4, SR_CTAID.X ;  /* 0x00000000000479c3 */ /* 0x000e220000002500 */
[----:B------:R-:W1:Y:S07]  /*0030*/  LDCU UR5, c[0x0][0x388] ;  /* 0x00007100ff0577ac */ /* 0x000e6e0008000800 */
[----:B------:R-:W0:Y:S02]  /*0040*/  LDC R0, c[0x0][0x360] ;  /* 0x0000d800ff007b82 */ /* 0x000e240000000800 */
[----:B0-----:R-:W-:-:S04]  /*0050*/  IMAD R0, R0, UR4, R3 ;  /* 0x0000000400007c24 */ /* 0x001fc8000f8e0203 */
[----:B------:R-:W-:-:S05]  /*0060*/  VIADD R2, R0, 0x1 ;  /* 0x0000000100027836 */ /* 0x000fca0000000000 */
[----:B-1----:R-:W-:-:S13]  /*0070*/  ISETP.GT.AND P0, PT, R2, UR5, PT ;  /* 0x0000000502007c0c */ /* 0x002fda000bf04270 */
[----:B------:R-:W-:Y:S05]  /*0080*/  @P0 EXIT ;  /* 0x000000000000094d */ /* 0x000fea0003800000 */
[----:B------:R-:W0:Y:S01]  /*0090*/  LDCU.64 UR6, c[0x0][0x380] ;  /* 0x00007000ff0677ac */ /* 0x000e220008000a00 */
[----:B------:R-:W-:Y:S01]  /*00a0*/  HFMA2 R3, -RZ, RZ, 0, 6.115436553955078125e-05 ;  /* 0x00000402ff037431 */ /* 0x000fe200000001ff */
[----:B------:R-:W1:Y:S04]  /*00b0*/  LDCU.64 UR4, c[0x0][0x358] ;  /* 0x00006b00ff0477ac */ /* 0x000e680008000a00 */
[----:B------:R-:W-:-:S05]  /*00c0*/  IMAD R0, R0, R3, 0x402 ;  /* 0x0000040200007424 */ /* 0x000fca00078e0203 */
[----:B0-----:R-:W-:-:S04]  /*00d0*/  IADD3 R2, P0, PT, R0, UR6, RZ ;  /* 0x0000000600027c10 */ /* 0x001fc8000ff1e0ff */
[----:B------:R-:W-:-:S05]  /*00e0*/  LEA.HI.X.SX32 R3, R0, UR7, 0x1, P0 ;  /* 0x0000000700037c11 */ /* 0x000fca00080f0eff */
[----:B-1----:R-:W2:Y:S04]  /*00f0*/  LDG.E.U8 R5, desc[UR4][R2.64+0x1] ;  /* 0x0000010402057981 */ /* 0x002ea8000c1e1100 */
[----:B------:R-:W3:Y:S04]  /*0100*/  LDG.E.U8 R7, desc[UR4][R2.64+0x400] ;  /* 0x0004000402077981 */ /* 0x000ee8000c1e1100 */
[----:B--2---:R-:W-:Y:S04]  /*0110*/  STG.E.U8 desc[UR4][R2.64+0x401], R5 ;  /* 0x0004010502007986 */ /* 0x004fe8000c101104 */
[----:B---3--:R-:W-:Y:S01]  /*0120*/  STG.E.U8 desc[UR4][R2.64], R7 ;  /* 0x0000000702007986 */ /* 0x008fe2000c101104 */
[----:B------:R-:W-:Y:S05]  /*0130*/  EXIT ;  /* 0x000000000000794d */ /* 0x000fea0003800000 */
.L_x_1:
        /* <DEDUP_REMOVED lines=12> */
.L_x_4:


//--------------------- .text._Z15copy_ghost_rowsPhi --------------------------
	.section	.text._Z15copy_ghost_rowsPhi,"ax",@progbits
	.align	128
        .global         _Z15copy_ghost_rowsPhi
        .type           _Z15copy_ghost_rowsPhi,@function
        .size           _Z15copy_ghost_rowsPhi,(.L_x_5 - _Z15copy_ghost_rowsPhi)
        .other          _Z15copy_ghost_rowsPhi,@"STO_CUDA_ENTRY STV_DEFAULT"
_Z15copy_ghost_rowsPhi:
.text._Z15copy_ghost_rowsPhi:
[----:B------:R-:W-:Y:S01]  /*0000*/  LDC R1, c[0x0][0x37c] ;  /* 0x0000df00ff017b82 */ /* 0x000fe20000000800 */
[----:B------:R-:W0:Y:S07]  /*0010*/  S2R R3, SR_TID.X ;  /* 0x0000000000037919 */ /* 0x000e2e0000002100 */
[----:B------:R-:W0:Y:S01]  /*0020*/  S2UR UR5, SR_CTAID.X ;  /* 0x00000000000579c3 */ /* 0x000e220000002500 */
[----:B------:R-:W1:Y:S07]  /*0030*/  LDCU UR4, c[0x0][0x388] ;  /* 0x00007100ff0477ac */ /* 0x000e6e0008000800 */
[----:B------:R-:W0:Y:S01]  /*0040*/  LDC R0, c[0x0][0x360] ;  /* 0x0000d800ff007b82 */ /* 0x000e220000000800 */
[----:B-1----:R-:W-:Y:S01]  /*0050*/  UIADD3 UR4, UPT, UPT, UR4, 0x1, URZ ;  /* 0x0000000104047890 */ /* 0x002fe2000fffe0ff */
[----:B0-----:R-:W-:-:S05]  /*0060*/  IMAD R0, R0, UR5, R3 ;  /* 0x0000000500007c24 */ /* 0x001fca000f8e0203 */
[----:B------:R-:W-:-:S13]  /*0070*/  ISETP.GT.AND P0, PT, R0, UR4, PT ;  /* 0x0000000400007c0c */ /* 0x000fda000bf04270 */
[----:B------:R-:W-:Y:S05]  /*0080*/  @P0 EXIT ;  /* 0x000000000000094d */ /* 0x000fea0003800000 */
[----:B------:R-:W0:Y:S01]  /*0090*/  LDCU.64 UR6, c[0x0][0x380] ;  /* 0x00007000ff0677ac */ /* 0x000e220008000a00 */
[----:B------:R-:W1:Y:S01]  /*00a0*/  LDCU.64 UR4, c[0x0][0x358] ;  /* 0x00006b00ff0477ac */ /* 0x000e620008000a00 */
[----:B0-----:R-:W-:-:S04]  /*00b0*/  IADD3 R2, P0, PT, R0, UR6, RZ ;  /* 0x0000000600027c10 */ /* 0x001fc8000ff1e0ff */
[----:B------:R-:W-:-:S05]  /*00c0*/  LEA.HI.X.SX32 R3, R0, UR7, 0x1, P0 ;  /* 0x0000000700037c11 */ /* 0x000fca00080f0eff */
[----:B-1----:R-:W2:Y:S04]  /*00d0*/  LDG.E.U8 R5, desc[UR4][R2.64+0x402] ;  /* 0x0004020402057981 */ /* 0x002ea8000c1e1100 */
[----:B------:R-:W3:Y:S04]  /*00e0*/  LDG.E.U8 R7, desc[UR4][R2.64+0x100800] ;  /* 0x1008000402077981 */ /* 0x000ee8000c1e1100 */
[----:B--2---:R-:W-:Y:S04]  /*00f0*/  STG.E.U8 desc[UR4][R2.64+0x100c02], R5 ;  /* 0x100c020502007986 */ /* 0x004fe8000c101104 */
[----:B---3--:R-:W-:Y:S01]  /*0100*/  STG.E.U8 desc[UR4][R2.64], R7 ;  /* 0x0000000702007986 */ /* 0x008fe2000c101104 */
[----:B------:R-:W-:Y:S05]  /*0110*/  EXIT ;  /* 0x000000000000794d */ /* 0x000fea0003800000 */
.L_x_2:
        /* <DEDUP_REMOVED lines=14> */
.L_x_5:


//--------------------- .nv.shared._Z12update_cellsPhS_i --------------------------
	.section	.nv.shared._Z12update_cellsPhS_i,"aw",@nobits
	.sectionflags	@""
.nv.shared._Z12update_cellsPhS_i:
	.zero		2048


//--------------------- .nv.shared.reserved.0     --------------------------
	.section	.nv.shared.reserved.0,"aw",@nobits
	.weak		__nv_reservedSMEM_offset_0_alias
	.size		__nv_reservedSMEM_offset_0_alias, 0, 64
	.other		__nv_reservedSMEM_offset_0_alias,@"STO_CUDA_RESERVED_SHARED STV_DEFAULT"
__nv_reservedSMEM_offset_0_alias:
	.zero		0
	.zero		64


//--------------------- .nv.constant0._Z12update_cellsPhS_i --------------------------
	.section	.nv.constant0._Z12update_cellsPhS_i,"a",@progbits
	.sectionflags	@""
	.align	4
.nv.constant0._Z12update_cellsPhS_i:
	.zero		916


//--------------------- .nv.constant0._Z15copy_ghost_colsPhi --------------------------
	.section	.nv.constant0._Z15copy_ghost_colsPhi,"a",@progbits
	.sectionflags	@""
	.align	4
.nv.constant0._Z15copy_ghost_colsPhi:
	.zero		908


//--------------------- .nv.constant0._Z15copy_ghost_rowsPhi --------------------------
	.section	.nv.constant0._Z15copy_ghost_rowsPhi,"a",@progbits
	.sectionflags	@""
	.align	4
.nv.constant0._Z15copy_ghost_rowsPhi:
	.zero		908


//--------------------- SYMBOLS --------------------------

	.type		.nv.reservedSmem.offset0,@object
	.size		.nv.reservedSmem.offset0,0x4
	.type		.nv.reservedSmem.cap,@object
	.size		.nv.reservedSmem.cap,0x4
